//
// Generated by NVIDIA NVVM Compiler
//
// Compiler Build ID: CL-36424714
// Cuda compilation tools, release 13.0, V13.0.88
// Based on NVVM 20.0.0
//

.version 9.0
.target sm_100
.address_size 64

	// .globl	_Z3addPiS_i

.visible .entry _Z3addPiS_i(
	.param .u64 .ptr .align 1 _Z3addPiS_i_param_0,
	.param .u64 .ptr .align 1 _Z3addPiS_i_param_1,
	.param .u32 _Z3addPiS_i_param_2
)
{
	.reg .pred 	%p<2>;
	.reg .b32 	%r<9>;
	.reg .b64 	%rd<8>;

	ld.param.u64 	%rd1, [_Z3addPiS_i_param_0];
	ld.param.u64 	%rd2, [_Z3addPiS_i_param_1];
	ld.param.u32 	%r2, [_Z3addPiS_i_param_2];
	mov.u32 	%r3, %tid.x;
	mov.u32 	%r4, %ctaid.x;
	mov.u32 	%r5, %ntid.x;
	mad.lo.s32 	%r1, %r4, %r5, %r3;
	setp.ge.s32 	%p1, %r1, %r2;
	@%p1 bra 	$L__BB0_2;
	cvta.to.global.u64 	%rd3, %rd2;
	cvta.to.global.u64 	%rd4, %rd1;
	mul.wide.s32 	%rd5, %r1, 4;
	add.s64 	%rd6, %rd3, %rd5;
	ld.global.u32 	%r6, [%rd6];
	add.s64 	%rd7, %rd4, %rd5;
	ld.global.u32 	%r7, [%rd7];
	add.s32 	%r8, %r7, %r6;
	st.global.u32 	[%rd7], %r8;
$L__BB0_2:
	ret;

}
	// .globl	_Z3radPii
.visible .entry _Z3radPii(
	.param .u64 .ptr .align 1 _Z3radPii_param_0,
	.param .u32 _Z3radPii_param_1
)
{
	.reg .pred 	%p<2>;
	.reg .b32 	%r<7>;
	.reg .b64 	%rd<5>;

	ld.param.u64 	%rd1, [_Z3radPii_param_0];
	ld.param.u32 	%r2, [_Z3radPii_param_1];
	mov.u32 	%r3, %tid.x;
	mov.u32 	%r4, %ctaid.x;
	mov.u32 	%r5, %ntid.x;
	mad.lo.s32 	%r1, %r4, %r5, %r3;
	setp.ge.s32 	%p1, %r1, %r2;
	@%p1 bra 	$L__BB1_2;
	cvta.to.global.u64 	%rd2, %rd1;
	mul.wide.s32 	%rd3, %r1, 4;
	add.s64 	%rd4, %rd2, %rd3;
	mov.b32 	%r6, 1;
	st.global.u32 	[%rd4], %r6;
$L__BB1_2:
	ret;

}


// ===== COMPILED SASS (sm_100) =====

	.target	sm_100

	.elftype	@"ET_EXEC"


//--------------------- .note.nv.tkinfo           --------------------------
	.section	.note.nv.tkinfo,"",@"SHT_NOTE"
	.sectionflags	@"SHF_NOTE_NV_TKINFO"
	.tkinfo
        /*0018*/ 	.word	0x00000002
        /*0030*/ 	.string	""
        /*0030*/ 	.string	"ptxas"
        /*0030*/ 	.string	"Cuda compilation tools, release 13.0, V13.0.88"
        /*0030*/ 	.string	"Build cuda_13.0.r13.0/compiler.36424714_0"
        /*0030*/ 	.string	"-arch sm_100 -m 64 "



//--------------------- .note.nv.cuinfo           --------------------------
	.section	.note.nv.cuinfo,"",@"SHT_NOTE"
	.sectionflags	@"SHF_NOTE_NV_CUINFO"
        /*0018*/ 	.short	0x0002
        /*001a*/ 	.short	0x0064
        /*001c*/ 	.short	0x0082
	.zero		2


//--------------------- .nv.info                  --------------------------
	.section	.nv.info,"",@"SHT_CUDA_INFO"
	.align	4


	//----- nvinfo : EIATTR_REGCOUNT
	.align		4
        /*0000*/ 	.byte	0x04, 0x2f
        /*0002*/ 	.short	(.L_1 - .L_0)
	.align		4
.L_0:
        /*0004*/ 	.word	index@(_Z3addPiS_i)
        /*0008*/ 	.word	0x0000000a


	//----- nvinfo : EIATTR_FRAME_SIZE
	.align		4
.L_1:
        /*000c*/ 	.byte	0x04, 0x11
        /*000e*/ 	.short	(.L_3 - .L_2)
	.align		4
.L_2:
        /*0010*/ 	.word	index@(_Z3addPiS_i)
        /*0014*/ 	.word	0x00000000


	//----- nvinfo : EIATTR_REGCOUNT
	.align		4
.L_3:
        /*0018*/ 	.byte	0x04, 0x2f
        /*001a*/ 	.short	(.L_5 - .L_4)
	.align		4
.L_4:
        /*001c*/ 	.word	index@(_Z3radPii)
        /*0020*/ 	.word	0x0000000a


	//----- nvinfo : EIATTR_FRAME_SIZE
	.align		4
.L_5:
        /*0024*/ 	.byte	0x04, 0x11
        /*0026*/ 	.short	(.L_7 - .L_6)
	.align		4
.L_6:
        /*0028*/ 	.word	index@(_Z3radPii)
        /*002c*/ 	.word	0x00000000


	//----- nvinfo : EIATTR_MIN_STACK_SIZE
	.align		4
.L_7:
        /*0030*/ 	.byte	0x04, 0x12
        /*0032*/ 	.short	(.L_9 - .L_8)
	.align		4
.L_8:
        /*0034*/ 	.word	index@(_Z3radPii)
        /*0038*/ 	.word	0x00000000


	//----- nvinfo : EIATTR_MIN_STACK_SIZE
	.align		4
.L_9:
        /*003c*/ 	.byte	0x04, 0x12
        /*003e*/ 	.short	(.L_11 - .L_10)
	.align		4
.L_10:
        /*0040*/ 	.word	index@(_Z3addPiS_i)
        /*0044*/ 	.word	0x00000000
.L_11:


//--------------------- .nv.compat                --------------------------
	.section	.nv.compat,"",@"SHT_CUDA_COMPAT_INFO"
	.align	4
        /*0000*/ 	.byte	0x02, 0x09, 0x00, 0x00, 0x02, 0x02, 0x01, 0x00, 0x02, 0x05, 0x05, 0x00, 0x03, 0x07, 0x01, 0x01
        /*0010*/ 	.byte	0x02, 0x03, 0x00, 0x00, 0x02, 0x06, 0x01, 0x00, 0x04, 0x0b, 0x08, 0x00, 0x09, 0x00, 0x00, 0x00
        /*0020*/ 	.byte	0x00, 0x00, 0x00, 0x00


//--------------------- .nv.info._Z3radPii        --------------------------
	.section	.nv.info._Z3radPii,"",@"SHT_CUDA_INFO"
	.sectionflags	@""
	.align	4


	//----- nvinfo : EIATTR_CUDA_API_VERSION
	.align		4
        /*0000*/ 	.byte	0x04, 0x37
        /*0002*/ 	.short	(.L_13 - .L_12)
.L_12:
        /*0004*/ 	.word	0x00000082


	//----- nvinfo : EIATTR_KPARAM_INFO
	.align		4
.L_13:
        /*0008*/ 	.byte	0x04, 0x17
        /*000a*/ 	.short	(.L_15 - .L_14)
.L_14:
        /*000c*/ 	.word	0x00000000
        /*0010*/ 	.short	0x0001
        /*0012*/ 	.short	0x0008
        /*0014*/ 	.byte	0x00, 0xf0, 0x11, 0x00


	//----- nvinfo : EIATTR_KPARAM_INFO
	.align		4
.L_15:
        /*0018*/ 	.byte	0x04, 0x17
        /*001a*/ 	.short	(.L_17 - .L_16)
.L_16:
        /*001c*/ 	.word	0x00000000
        /*0020*/ 	.short	0x0000
        /*0022*/ 	.short	0x0000
        /*0024*/ 	.byte	0x00, 0xf5, 0x21, 0x00


	//----- nvinfo : EIATTR_SPARSE_MMA_MASK
	.align		4
.L_17:
        /*0028*/ 	.byte	0x03, 0x50
        /*002a*/ 	.short	0x0000


	//----- nvinfo : EIATTR_MAXREG_COUNT
	.align		4
        /*002c*/ 	.byte	0x03, 0x1b
        /*002e*/ 	.short	0x00ff


	//----- nvinfo : EIATTR_MERCURY_ISA_VERSION
	.align		4
        /*0030*/ 	.byte	0x03, 0x5f
        /*0032*/ 	.short	0x0101


	//----- nvinfo : EIATTR_VRC_CTA_INIT_COUNT
	.align		4
        /*0034*/ 	.byte	0x02, 0x4a
	.zero		1
	.zero		1


	//----- nvinfo : EIATTR_EXIT_INSTR_OFFSETS
	.align		4
        /*0038*/ 	.byte	0x04, 0x1c
        /*003a*/ 	.short	(.L_19 - .L_18)


	//   ....[0]....
.L_18:
        /*003c*/ 	.word	0x00000070


	//   ....[1]....
        /*0040*/ 	.word	0x000000d0


	//----- nvinfo : EIATTR_CBANK_PARAM_SIZE
	.align		4
.L_19:
        /*0044*/ 	.byte	0x03, 0x19
        /*0046*/ 	.short	0x000c


	//----- nvinfo : EIATTR_PARAM_CBANK
	.align		4
        /*0048*/ 	.byte	0x04, 0x0a
        /*004a*/ 	.short	(.L_21 - .L_20)
	.align		4
.L_20:
        /*004c*/ 	.word	index@(.nv.constant0._Z3radPii)
        /*0050*/ 	.short	0x0380
        /*0052*/ 	.short	0x000c


	//----- nvinfo : EIATTR_SW_WAR
	.align		4
.L_21:
        /*0054*/ 	.byte	0x04, 0x36
        /*0056*/ 	.short	(.L_23 - .L_22)
.L_22:
        /*0058*/ 	.word	0x00000008
.L_23:


//--------------------- .nv.info._Z3addPiS_i      --------------------------
	.section	.nv.info._Z3addPiS_i,"",@"SHT_CUDA_INFO"
	.sectionflags	@""
	.align	4


	//----- nvinfo : EIATTR_CUDA_API_VERSION
	.align		4
        /*0000*/ 	.byte	0x04, 0x37
        /*0002*/ 	.short	(.L_25 - .L_24)
.L_24:
        /*0004*/ 	.word	0x00000082


	//----- nvinfo : EIATTR_KPARAM_INFO
	.align		4
.L_25:
        /*0008*/ 	.byte	0x04, 0x17
        /*000a*/ 	.short	(.L_27 - .L_26)
.L_26:
        /*000c*/ 	.word	0x00000000
        /*0010*/ 	.short	0x0002
        /*0012*/ 	.short	0x0010
        /*0014*/ 	.byte	0x00, 0xf0, 0x11, 0x00


	//----- nvinfo : EIATTR_KPARAM_INFO
	.align		4
.L_27:
        /*0018*/ 	.byte	0x04, 0x17
        /*001a*/ 	.short	(.L_29 - .L_28)
.L_28:
        /*001c*/ 	.word	0x00000000
        /*0020*/ 	.short	0x0001
        /*0022*/ 	.short	0x0008
        /*0024*/ 	.byte	0x00, 0xf5, 0x21, 0x00


	//----- nvinfo : EIATTR_KPARAM_INFO
	.align		4
.L_29:
        /*0028*/ 	.byte	0x04, 0x17
        /*002a*/ 	.short	(.L_31 - .L_30)
.L_30:
        /*002c*/ 	.word	0x00000000
        /*0030*/ 	.short	0x0000
        /*0032*/ 	.short	0x0000
        /*0034*/ 	.byte	0x00, 0xf5, 0x21, 0x00


	//----- nvinfo : EIATTR_SPARSE_MMA_MASK
	.align		4
.L_31:
        /*0038*/ 	.byte	0x03, 0x50
        /*003a*/ 	.short	0x0000


	//----- nvinfo : EIATTR_MAXREG_COUNT
	.align		4
        /*003c*/ 	.byte	0x03, 0x1b
        /*003e*/ 	.short	0x00ff


	//----- nvinfo : EIATTR_MERCURY_ISA_VERSION
	.align		4
        /*0040*/ 	.byte	0x03, 0x5f
        /*0042*/ 	.short	0x0101


	//----- nvinfo : EIATTR_VRC_CTA_INIT_COUNT
	.align		4
        /*0044*/ 	.byte	0x02, 0x4a
	.zero		1
	.zero		1


	//----- nvinfo : EIATTR_EXIT_INSTR_OFFSETS
	.align		4
        /*0048*/ 	.byte	0x04, 0x1c
        /*004a*/ 	.short	(.L_33 - .L_32)


	//   ....[0]....
.L_32:
        /*004c*/ 	.word	0x00000070


	//   ....[1]....
        /*0050*/ 	.word	0x00000110


	//----- nvinfo : EIATTR_CBANK_PARAM_SIZE
	.align		4
.L_33:
        /*0054*/ 	.byte	0x03, 0x19
        /*0056*/ 	.short	0x0014


	//----- nvinfo : EIATTR_PARAM_CBANK
	.align		4
        /*0058*/ 	.byte	0x04, 0x0a
        /*005a*/ 	.short	(.L_35 - .L_34)
	.align		4
.L_34:
        /*005c*/ 	.word	index@(.nv.constant0._Z3addPiS_i)
        /*0060*/ 	.short	0x0380
        /*0062*/ 	.short	0x0014


	//----- nvinfo : EIATTR_SW_WAR
	.align		4
.L_35:
        /*0064*/ 	.byte	0x04, 0x36
        /*0066*/ 	.short	(.L_37 - .L_36)
.L_36:
        /*0068*/ 	.word	0x00000008
.L_37:


//--------------------- .nv.callgraph             --------------------------
	.section	.nv.callgraph,"",@"SHT_CUDA_CALLGRAPH"
	.align	4
	.sectionentsize	8
	.align		4
        /*0000*/ 	.word	0x00000000
	.align		4
        /*0004*/ 	.word	0xffffffff
	.align		4
        /*0008*/ 	.word	0x00000000
	.align		4
        /*000c*/ 	.word	0xfffffffe
	.align		4
        /*0010*/ 	.word	0x00000000
	.align		4
        /*0014*/ 	.word	0xfffffffd
	.align		4
        /*0018*/ 	.word	0x00000000
	.align		4
        /*001c*/ 	.word	0xfffffffc


//--------------------- .text._Z3radPii           --------------------------
	.section	.text._Z3radPii,"ax",@progbits
	.align	128
        .global         _Z3radPii
        .type           _Z3radPii,@function
        .size           _Z3radPii,(.L_x_2 - _Z3radPii)
        .other          _Z3radPii,@"STO_CUDA_ENTRY STV_DEFAULT"
_Z3radPii:
.text._Z3radPii:
[----:B------:R-:W-:Y:S01]  /*0000*/  LDC R1, c[0x0][0x37c] ;  /* 0x0000df00ff017b82 */ /* 0x000fe20000000800 */
[----:B------:R-:W0:Y:S07]  /*0010*/  S2R R5, SR_TID.X ;  /* 0x0000000000057919 */ /* 0x000e2e0000002100 */
[----:B------:R-:W0:Y:S01]  /*0020*/  S2UR UR4, SR_CTAID.X ;  /* 0x00000000000479c3 */ /* 0x000e220000002500 */
[----:B------:R-:W1:Y:S07]  /*0030*/  LDCU UR5, c[0x0][0x388] ;  /* 0x00007100ff0577ac */ /* 0x000e6e0008000800 */
[----:B------:R-:W0:Y:S02]  /*0040*/  LDC R0, c[0x0][0x360] ;  /* 0x0000d800ff007b82 */ /* 0x000e240000000800 */
[----:B0-----:R-:W-:-:S05]  /*0050*/  IMAD R5, R0, UR4, R5 ;  /* 0x0000000400057c24 */ /* 0x001fca000f8e0205 */
[----:B-1----:R-:W-:-:S13]  /*0060*/  ISETP.GE.AND P0, PT, R5, UR5, PT ;  /* 0x0000000505007c0c */ /* 0x002fda000bf06270 */
[----:B------:R-:W-:Y:S05]  /*0070*/  @P0 EXIT ;  /* 0x000000000000094d */ /* 0x000fea0003800000 */
[----:B------:R-:W0:Y:S01]  /*0080*/  LDC.64 R2, c[0x0][0x380] ;  /* 0x0000e000ff027b82 */ /* 0x000e220000000a00 */
[----:B------:R-:W1:Y:S01]  /*0090*/  LDCU.64 UR4, c[0x0][0x358] ;  /* 0x00006b00ff0477ac */ /* 0x000e620008000a00 */
[----:B------:R-:W-:Y:S02]  /*00a0*/  HFMA2 R7, -RZ, RZ, 0, 5.9604644775390625e-08 ;  /* 0x00000001ff077431 */ /* 0x000fe400000001ff */
[----:B0-----:R-:W-:-:S05]  /*00b0*/  IMAD.WIDE R2, R5, 0x4, R2 ;  /* 0x0000000405027825 */ /* 0x001fca00078e0202 */
[----:B-1----:R-:W-:Y:S01]  /*00c0*/  STG.E desc[UR4][R2.64], R7 ;  /* 0x0000000702007986 */ /* 0x002fe2000c101904 */
[----:B------:R-:W-:Y:S05]  /*00d0*/  EXIT ;  /* 0x000000000000794d */ /* 0x000fea0003800000 */
.L_x_0:
[----:B------:R-:W-:-:S00]  /*00e0*/  BRA `(.L_x_0) ;  /* 0xfffffffc00fc7947 */ /* 0x000fc0000383ffff */
[----:B------:R-:W-:-:S00]  /*00f0*/  NOP ;  /* 0x0000000000007918 */ /* 0x000fc00000000000 */
        /* <DEDUP_REMOVED lines=8> */
.L_x_2:


//--------------------- .text._Z3addPiS_i         --------------------------
	.section	.text._Z3addPiS_i,"ax",@progbits
	.align	128
        .global         _Z3addPiS_i
        .type           _Z3addPiS_i,@function
        .size           _Z3addPiS_i,(.L_x_3 - _Z3addPiS_i)
        .other          _Z3addPiS_i,@"STO_CUDA_ENTRY STV_DEFAULT"
_Z3addPiS_i:
.text._Z3addPiS_i:
        /* <DEDUP_REMOVED lines=9> */
[----:B------:R-:W1:Y:S07]  /*0090*/  LDCU.64 UR4, c[0x0][0x358] ;  /* 0x00006b00ff0477ac */ /* 0x000e6e0008000a00 */
[----:B------:R-:W2:Y:S01]  /*00a0*/  LDC.64 R4, c[0x0][0x380] ;  /* 0x0000e000ff047b82 */ /* 0x000ea20000000a00 */
[----:B0-----:R-:W-:-:S06]  /*00b0*/  IMAD.WIDE R2, R7, 0x4, R2 ;  /* 0x0000000407027825 */ /* 0x001fcc00078e0202 */
[----:B-1----:R-:W3:Y:S01]  /*00c0*/  LDG.E R2, desc[UR4][R2.64] ;  /* 0x0000000402027981 */ /* 0x002ee2000c1e1900 */
[----:B--2---:R-:W-:-:S05]  /*00d0*/  IMAD.WIDE R4, R7, 0x4, R4 ;  /* 0x0000000407047825 */ /* 0x004fca00078e0204 */
[----:B------:R-:W3:Y:S02]  /*00e0*/  LDG.E R7, desc[UR4][R4.64] ;  /* 0x0000000404077981 */ /* 0x000ee4000c1e1900 */
[----:B---3--:R-:W-:-:S05]  /*00f0*/  IADD3 R7, PT, PT, R2, R7, RZ ;  /* 0x0000000702077210 */ /* 0x008fca0007ffe0ff */
[----:B------:R-:W-:Y:S01]  /*0100*/  STG.E desc[UR4][R4.64], R7 ;  /* 0x0000000704007986 */ /* 0x000fe2000c101904 */
[----:B------:R-:W-:Y:S05]  /*0110*/  EXIT ;  /* 0x000000000000794d */ /* 0x000fea0003800000 */
.L_x_1:
        /* <DEDUP_REMOVED lines=14> */
.L_x_3:


//--------------------- .nv.shared.reserved.0     --------------------------
	.section	.nv.shared.reserved.0,"aw",@nobits
	.weak		__nv_reservedSMEM_offset_0_alias
	.size		__nv_reservedSMEM_offset_0_alias, 0, 64
	.other		__nv_reservedSMEM_offset_0_alias,@"STO_CUDA_RESERVED_SHARED STV_DEFAULT"
__nv_reservedSMEM_offset_0_alias:
	.zero		0
	.zero		64


//--------------------- .nv.constant0._Z3radPii   --------------------------
	.section	.nv.constant0._Z3radPii,"a",@progbits
	.sectionflags	@""
	.align	4
.nv.constant0._Z3radPii:
	.zero		908


//--------------------- .nv.constant0._Z3addPiS_i --------------------------
	.section	.nv.constant0._Z3addPiS_i,"a",@progbits
	.sectionflags	@""
	.align	4
.nv.constant0._Z3addPiS_i:
	.zero		916


//--------------------- SYMBOLS --------------------------

	.type		.nv.reservedSmem.offset0,@object
	.size		.nv.reservedSmem.offset0,0x4
